	.headerflags	@"EF_CUDA_TEXMODE_UNIFIED EF_CUDA_64BIT_ADDRESS EF_CUDA_ACCELERATORS EF_CUDA_SM90 EF_CUDA_VIRTUAL_SM(EF_CUDA_SM90)"
	.elftype	@"ET_EXEC"


//--------------------- .nv.info                  --------------------------
	.section	.nv.info,"",@"SHT_CUDA_INFO"
	.align	4


	//----- nvinfo : EIATTR_REGCOUNT
	.align		4
        /*0000*/ 	.byte	0x04, 0x2f
        /*0002*/ 	.short	(.L_1 - .L_0)
	.align		4
.L_0:
        /*0004*/ 	.word	index@(triton_poi_fused_cat_22)
        /*0008*/ 	.word	0x00000013


	//----- nvinfo : EIATTR_MIN_STACK_SIZE
	.align		4
.L_1:
        /*000c*/ 	.byte	0x04, 0x12
        /*000e*/ 	.short	(.L_3 - .L_2)
	.align		4
.L_2:
        /*0010*/ 	.word	index@(triton_poi_fused_cat_22)
        /*0014*/ 	.word	0x00000000


	//----- nvinfo : EIATTR_FRAME_SIZE
	.align		4
.L_3:
        /*0018*/ 	.byte	0x04, 0x11
        /*001a*/ 	.short	(.L_5 - .L_4)
	.align		4
.L_4:
        /*001c*/ 	.word	index@(triton_poi_fused_cat_22)
        /*0020*/ 	.word	0x00000000


	//----- nvinfo : EIATTR_MIN_STACK_SIZE
	.align		4
.L_5:
        /*0024*/ 	.byte	0x04, 0x12
        /*0026*/ 	.short	(.L_7 - .L_6)
	.align		4
.L_6:
        /*0028*/ 	.word	index@(triton_poi_fused_cat_22)
        /*002c*/ 	.word	0x00000000
.L_7:


//--------------------- .nv.info.triton_poi_fused_cat_22 --------------------------
	.section	.nv.info.triton_poi_fused_cat_22,"",@"SHT_CUDA_INFO"
	.sectionflags	@""
	.align	4


	//----- nvinfo : EIATTR_CUDA_API_VERSION
	.align		4
        /*0000*/ 	.byte	0x04, 0x37
        /*0002*/ 	.short	(.L_9 - .L_8)
.L_8:
        /*0004*/ 	.word	0x0000007c


	//----- nvinfo : EIATTR_KPARAM_INFO
	.align		4
.L_9:
        /*0008*/ 	.byte	0x04, 0x17
        /*000a*/ 	.short	(.L_11 - .L_10)
.L_10:
        /*000c*/ 	.word	0x00000000
        /*0010*/ 	.short	0x0004
        /*0012*/ 	.short	0x0020
        /*0014*/ 	.byte	0x00, 0xf0, 0x11, 0x00


	//----- nvinfo : EIATTR_KPARAM_INFO
	.align		4
.L_11:
        /*0018*/ 	.byte	0x04, 0x17
        /*001a*/ 	.short	(.L_13 - .L_12)
.L_12:
        /*001c*/ 	.word	0x00000000
        /*0020*/ 	.short	0x0003
        /*0022*/ 	.short	0x0018
        /*0024*/ 	.byte	0x00, 0xf4, 0x21, 0x00


	//----- nvinfo : EIATTR_KPARAM_INFO
	.align		4
.L_13:
        /*0028*/ 	.byte	0x04, 0x17
        /*002a*/ 	.short	(.L_15 - .L_14)
.L_14:
        /*002c*/ 	.word	0x00000000
        /*0030*/ 	.short	0x0002
        /*0032*/ 	.short	0x0010
        /*0034*/ 	.byte	0x00, 0xf4, 0x21, 0x00


	//----- nvinfo : EIATTR_KPARAM_INFO
	.align		4
.L_15:
        /*0038*/ 	.byte	0x04, 0x17
        /*003a*/ 	.short	(.L_17 - .L_16)
.L_16:
        /*003c*/ 	.word	0x00000000
        /*0040*/ 	.short	0x0001
        /*0042*/ 	.short	0x0008
        /*0044*/ 	.byte	0x00, 0xf4, 0x21, 0x00


	//----- nvinfo : EIATTR_KPARAM_INFO
	.align		4
.L_17:
        /*0048*/ 	.byte	0x04, 0x17
        /*004a*/ 	.short	(.L_19 - .L_18)
.L_18:
        /*004c*/ 	.word	0x00000000
        /*0050*/ 	.short	0x0000
        /*0052*/ 	.short	0x0000
        /*0054*/ 	.byte	0x00, 0xf4, 0x21, 0x00


	//----- nvinfo : EIATTR_SPARSE_MMA_MASK
	.align		4
.L_19:
        /*0058*/ 	.byte	0x03, 0x50
        /*005a*/ 	.short	0x0000


	//----- nvinfo : EIATTR_MAXREG_COUNT
	.align		4
        /*005c*/ 	.byte	0x03, 0x1b
        /*005e*/ 	.short	0x00ff


	//----- nvinfo : EIATTR_EXIT_INSTR_OFFSETS
	.align		4
        /*0060*/ 	.byte	0x04, 0x1c
        /*0062*/ 	.short	(.L_21 - .L_20)


	//   ....[0]....
.L_20:
        /*0064*/ 	.word	0x00000640


	//----- nvinfo : EIATTR_REQNTID
	.align		4
.L_21:
        /*0068*/ 	.byte	0x04, 0x10
        /*006a*/ 	.short	(.L_23 - .L_22)
.L_22:
        /*006c*/ 	.word	0x00000080
        /*0070*/ 	.word	0x00000001
        /*0074*/ 	.word	0x00000001


	//----- nvinfo : EIATTR_CBANK_PARAM_SIZE
	.align		4
.L_23:
        /*0078*/ 	.byte	0x03, 0x19
        /*007a*/ 	.short	0x0024


	//----- nvinfo : EIATTR_PARAM_CBANK
	.align		4
        /*007c*/ 	.byte	0x04, 0x0a
        /*007e*/ 	.short	(.L_25 - .L_24)
	.align		4
.L_24:
        /*0080*/ 	.word	index@(.nv.constant0.triton_poi_fused_cat_22)
        /*0084*/ 	.short	0x0210
        /*0086*/ 	.short	0x0024


	//----- nvinfo : EIATTR_SW_WAR
	.align		4
.L_25:
        /*0088*/ 	.byte	0x04, 0x36
        /*008a*/ 	.short	(.L_27 - .L_26)
.L_26:
        /*008c*/ 	.word	0x00000008
.L_27:


//--------------------- .nv.callgraph             --------------------------
	.section	.nv.callgraph,"",@"SHT_CUDA_CALLGRAPH"
	.align	4
	.sectionentsize	8
	.align		4
        /*0000*/ 	.word	0x00000000
	.align		4
        /*0004*/ 	.word	0xffffffff
	.align		4
        /*0008*/ 	.word	0x00000000
	.align		4
        /*000c*/ 	.word	0xfffffffe
	.align		4
        /*0010*/ 	.word	0x00000000
	.align		4
        /*0014*/ 	.word	0xfffffffd
	.align		4
        /*0018*/ 	.word	0x00000000
	.align		4
        /*001c*/ 	.word	0xfffffffc


//--------------------- .text.triton_poi_fused_cat_22 --------------------------
	.section	.text.triton_poi_fused_cat_22,"ax",@progbits
	.align	128
        .global         triton_poi_fused_cat_22
        .type           triton_poi_fused_cat_22,@function
        .size           triton_poi_fused_cat_22,(.L_x_1 - triton_poi_fused_cat_22)
        .other          triton_poi_fused_cat_22,@"STO_CUDA_ENTRY STV_DEFAULT"
triton_poi_fused_cat_22:
.text.triton_poi_fused_cat_22:
[----:B------:R-:W-:Y:S01]  /*0000*/  LDC R1, c[0x0][0x28] ;  /* 0x00000a00ff017b82 */ /* 0x000fe20000000800 */
[----:B------:R-:W1:Y:S01]  /*0010*/  S2R R0, SR_TID.X ;  /* 0x0000000000007919 */ /* 0x000e620000002100 */
[----:B------:R-:W-:Y:S01]  /*0020*/  ULDC.64 UR4, c[0x0][0x218] ;  /* 0x0000860000047ab9 */ /* 0x000fe20000000a00 */
[----:B------:R-:W-:Y:S01]  /*0030*/  ULDC.64 UR6, c[0x0][0x220] ;  /* 0x0000880000067ab9 */ /* 0x000fe20000000a00 */
[----:B------:R-:W2:Y:S01]  /*0040*/  S2R R3, SR_CTAID.X ;  /* 0x0000000000037919 */ /* 0x000ea20000002500 */
[----:B-1----:R-:W-:Y:S02]  /*0050*/  LOP3.LUT R0, R0, 0x7f, RZ, 0xc0, !PT ;  /* 0x0000007f00007812 */ /* 0x002fe400078ec0ff */
[----:B--2---:R-:W-:-:S03]  /*0060*/  SHF.R.S32.HI R7, RZ, 0x18, R3 ;  /* 0x00000018ff077819 */ /* 0x004fc60000011403 */
[----:B------:R-:W-:Y:S01]  /*0070*/  IMAD R0, R3, 0x80, R0 ;  /* 0x0000008003007824 */ /* 0x000fe200078e0200 */
[----:B------:R-:W-:-:S04]  /*0080*/  SGXT R7, R7, 0x1 ;  /* 0x000000010707781a */ /* 0x000fc80000000200 */
[----:B------:R-:W-:-:S04]  /*0090*/  LEA.HI R2, R7, R0, RZ, 0x5 ;  /* 0x0000000007027211 */ /* 0x000fc800078f28ff */
[----:B------:R-:W-:Y:S02]  /*00a0*/  LOP3.LUT R3, R2, 0xffffffe0, RZ, 0xc0, !PT ;  /* 0xffffffe002037812 */ /* 0x000fe400078ec0ff */
[----:B------:R-:W-:-:S03]  /*00b0*/  SHF.R.S32.HI R10, RZ, 0x5, R2 ;  /* 0x00000005ff0a7819 */ /* 0x000fc60000011402 */
[----:B------:R-:W-:Y:S02]  /*00c0*/  IMAD.IADD R6, R0, 0x1, -R3 ;  /* 0x0000000100067824 */ /* 0x000fe400078e0a03 */
[----:B------:R-:W-:-:S03]  /*00d0*/  IMAD.SHL.U32 R3, R10, 0x8, RZ ;  /* 0x000000080a037824 */ /* 0x000fc600078e00ff */
[----:B------:R-:W-:Y:S02]  /*00e0*/  SHF.R.S32.HI R2, RZ, 0x1f, R6 ;  /* 0x0000001fff027819 */ /* 0x000fe40000011406 */
[----:B------:R-:W-:Y:S02]  /*00f0*/  IADD3 R4, P0, R6, R3, RZ ;  /* 0x0000000306047210 */ /* 0x000fe40007f1e0ff */
[----:B------:R-:W-:Y:S02]  /*0100*/  LOP3.LUT R15, R6, 0xfffffff8, RZ, 0xc0, !PT ;  /* 0xfffffff8060f7812 */ /* 0x000fe400078ec0ff */
[----:B------:R-:W-:Y:S01]  /*0110*/  LEA.HI.X.SX32 R3, R3, R2, 0x1, P0 ;  /* 0x0000000203037211 */ /* 0x000fe200000f0eff */
[----:B------:R-:W-:Y:S01]  /*0120*/  IMAD.SHL.U32 R8, R4, 0x4, RZ ;  /* 0x0000000404087824 */ /* 0x000fe200078e00ff */
[----:B------:R-:W-:Y:S02]  /*0130*/  ISETP.GT.AND P2, PT, R6, 0x17, PT ;  /* 0x000000170600780c */ /* 0x000fe40003f44270 */
[----:B------:R-:W-:-:S02]  /*0140*/  SHF.L.U64.HI R2, R4, 0x2, R3 ;  /* 0x0000000204027819 */ /* 0x000fc40000010203 */
[----:B------:R-:W-:Y:S02]  /*0150*/  IADD3 R4, P0, R8, UR4, RZ ;  /* 0x0000000408047c10 */ /* 0x000fe4000ff1e0ff */
[----:B------:R-:W-:Y:S02]  /*0160*/  IADD3 R8, P1, R8, UR6, RZ ;  /* 0x0000000608087c10 */ /* 0x000fe4000ff3e0ff */
[----:B------:R-:W-:Y:S02]  /*0170*/  ISETP.NE.AND P3, PT, R15, 0x10, PT ;  /* 0x000000100f00780c */ /* 0x000fe40003f65270 */
[----:B------:R-:W-:Y:S01]  /*0180*/  IADD3.X R5, R2, UR5, RZ, P0, !PT ;  /* 0x0000000502057c10 */ /* 0x000fe200087fe4ff */
[----:B------:R-:W-:Y:S01]  /*0190*/  ULDC.64 UR4, c[0x0][0x208] ;  /* 0x0000820000047ab9 */ /* 0x000fe20000000a00 */
[----:B------:R-:W-:Y:S02]  /*01a0*/  IADD3.X R9, R2, UR7, RZ, P1, !PT ;  /* 0x0000000702097c10 */ /* 0x000fe40008ffe4ff */
[----:B------:R-:W-:-:S02]  /*01b0*/  CS2R R2, SRZ ;  /* 0x0000000000027805 */ /* 0x000fc4000001ff00 */
[----:B------:R-:W-:Y:S01]  /*01c0*/  LEA.HI R11, R10, R10, RZ, 0x6 ;  /* 0x0000000a0a0b7211 */ /* 0x000fe200078f30ff */
[----:B------:R-:W-:-:S03]  /*01d0*/  ULDC.64 UR6, c[0x0][0x210] ;  /* 0x0000840000067ab9 */ /* 0x000fc60000000a00 */
[----:B------:R-:W2:Y:S04]  /*01e0*/  @P2 LDG.E.EL R2, desc[UR4][R8.64+-0x60] ;  /* 0xffffa00408022981 */ /* 0x000ea8000c2e1900 */
[----:B------:R1:W3:Y:S01]  /*01f0*/  @!P3 LDG.E.EL R3, desc[UR4][R4.64+-0x40] ;  /* 0xffffc0040403b981 */ /* 0x0002e2000c2e1900 */
[----:B------:R-:W-:Y:S02]  /*0200*/  LEA.HI R7, R7, R0, RZ, 0xb ;  /* 0x0000000007077211 */ /* 0x000fe400078f58ff */
[----:B------:R-:W-:Y:S02]  /*0210*/  LOP3.LUT R11, R11, 0xffffffc0, RZ, 0xc0, !PT ;  /* 0xffffffc00b0b7812 */ /* 0x000fe400078ec0ff */
[----:B------:R-:W-:-:S03]  /*0220*/  SHF.R.S32.HI R7, RZ, 0xb, R7 ;  /* 0x0000000bff077819 */ /* 0x000fc60000011407 */
[----:B------:R-:W-:Y:S02]  /*0230*/  IMAD.IADD R11, R10, 0x1, -R11 ;  /* 0x000000010a0b7824 */ /* 0x000fe400078e0a0b */
[----:B------:R-:W-:Y:S01]  /*0240*/  IMAD.SHL.U32 R13, R7, 0x400, RZ ;  /* 0x00000400070d7824 */ /* 0x000fe200078e00ff */
[C---:B------:R-:W-:Y:S01]  /*0250*/  LEA R7, R6.reuse, 0xfffffc00, 0x6 ;  /* 0xfffffc0006077811 */ /* 0x040fe200078e30ff */
[----:B-1----:R-:W1:Y:S01]  /*0260*/  LDC.64 R4, c[0x0][0x210] ;  /* 0x00008400ff047b82 */ /* 0x002e620000000a00 */
[----:B------:R-:W-:Y:S02]  /*0270*/  SHF.R.S32.HI R12, RZ, 0x1f, R11 ;  /* 0x0000001fff0c7819 */ /* 0x000fe4000001140b */
[----:B------:R-:W-:Y:S02]  /*0280*/  IADD3 R14, P0, R11, R13, RZ ;  /* 0x0000000d0b0e7210 */ /* 0x000fe40007f1e0ff */
[----:B------:R-:W-:Y:S02]  /*0290*/  LEA R10, R6, 0xfffffa00, 0x6 ;  /* 0xfffffa00060a7811 */ /* 0x000fe400078e30ff */
[----:B------:R-:W-:-:S02]  /*02a0*/  LEA.HI.X.SX32 R12, R13, R12, 0x1, P0 ;  /* 0x0000000c0d0c7211 */ /* 0x000fc400000f0eff */
[----:B------:R-:W-:Y:S02]  /*02b0*/  IADD3 R9, P1, R7, R14, RZ ;  /* 0x0000000e07097210 */ /* 0x000fe40007f3e0ff */
[----:B------:R-:W-:Y:S02]  /*02c0*/  IADD3 R14, P4, R10, R14, RZ ;  /* 0x0000000e0a0e7210 */ /* 0x000fe40007f9e0ff */
[-C--:B------:R-:W-:Y:S02]  /*02d0*/  LEA.HI.X.SX32 R16, R7, R12.reuse, 0x1, P1 ;  /* 0x0000000c07107211 */ /* 0x080fe400008f0eff */
[----:B------:R-:W-:Y:S02]  /*02e0*/  LEA.HI.X.SX32 R7, R10, R12, 0x1, P4 ;  /* 0x0000000c0a077211 */ /* 0x000fe400020f0eff */
[----:B------:R-:W-:Y:S01]  /*02f0*/  LEA R10, P5, R14, UR6, 0x2 ;  /* 0x000000060e0a7c11 */ /* 0x000fe2000f8a10ff */
[----:B------:R-:W-:Y:S01]  /*0300*/  IMAD R12, R6, 0x40, R11 ;  /* 0x00000040060c7824 */ /* 0x000fe200078e020b */
[----:B------:R-:W-:-:S02]  /*0310*/  LEA R8, P4, R9, UR6, 0x2 ;  /* 0x0000000609087c11 */ /* 0x000fc4000f8810ff */
[----:B------:R-:W-:Y:S02]  /*0320*/  ISETP.GE.AND P1, PT, R6, 0x8, PT ;  /* 0x000000080600780c */ /* 0x000fe40003f26270 */
[----:B------:R-:W-:Y:S02]  /*0330*/  LEA.HI.X R11, R14, UR7, R7, 0x2, P5 ;  /* 0x000000070e0b7c11 */ /* 0x000fe4000a8f1407 */
[----:B------:R-:W-:Y:S02]  /*0340*/  CS2R R6, SRZ ;  /* 0x0000000000067805 */ /* 0x000fe4000001ff00 */
[----:B------:R-:W-:Y:S02]  /*0350*/  LEA.HI.X R9, R9, UR7, R16, 0x2, P4 ;  /* 0x0000000709097c11 */ /* 0x000fe4000a0f1410 */
[----:B------:R-:W-:Y:S01]  /*0360*/  ISETP.NE.AND P0, PT, R15, 0x8, PT ;  /* 0x000000080f00780c */ /* 0x000fe20003f05270 */
[----:B------:R-:W-:Y:S02]  /*0370*/  IMAD.IADD R13, R12, 0x1, R13 ;  /* 0x000000010c0d7824 */ /* 0x000fe400078e020d */
[----:B------:R-:W4:Y:S04]  /*0380*/  @!P3 LDG.E.EL R6, desc[UR4][R8.64+0x800] ;  /* 0x000800040806b981 */ /* 0x000f28000c2e1900 */
[----:B------:R5:W4:Y:S01]  /*0390*/  @P2 LDG.E.EL R7, desc[UR4][R10.64+0x800] ;  /* 0x000800040a072981 */ /* 0x000b22000c2e1900 */
[----:B-1----:R-:W-:Y:S01]  /*03a0*/  IMAD.WIDE R12, R13, 0x4, R4 ;  /* 0x000000040d0c7825 */ /* 0x002fe200078e0204 */
[----:B------:R-:W-:-:S06]  /*03b0*/  CS2R R4, SRZ ;  /* 0x0000000000047805 */ /* 0x000fcc000001ff00 */
[----:B------:R-:W4:Y:S04]  /*03c0*/  @!P0 LDG.E.EL R4, desc[UR4][R12.64] ;  /* 0x000000040c048981 */ /* 0x000f28000c2e1900 */
[----:B------:R4:W4:Y:S01]  /*03d0*/  @!P1 LDG.E.EL R5, desc[UR4][R12.64] ;  /* 0x000000040c059981 */ /* 0x000922000c2e1900 */
[----:B0----5:R-:W-:Y:S01]  /*03e0*/  IMAD.MOV.U32 R11, RZ, RZ, 0x3e800000 ;  /* 0x3e800000ff0b7424 */ /* 0x021fe200078e00ff */
[----:B--2---:R-:W-:Y:S02]  /*03f0*/  SEL R15, R2, RZ, P2 ;  /* 0x000000ff020f7207 */ /* 0x004fe40001000000 */
[----:B---3--:R-:W-:-:S03]  /*0400*/  SEL R14, R3, RZ, !P3 ;  /* 0x000000ff030e7207 */ /* 0x008fc60005800000 */
[----:B------:R-:W-:Y:S02]  /*0410*/  FADD R3, RZ, -R15 ;  /* 0x8000000fff037221 */ /* 0x000fe40000000000 */
[----:B------:R-:W-:Y:S02]  /*0420*/  FADD R2, RZ, -R14 ;  /* 0x8000000eff027221 */ /* 0x000fe40000000000 */
[----:B------:R-:W-:Y:S02]  /*0430*/  FMUL R9, R3, 1.4426950216293334961 ;  /* 0x3fb8aa3b03097820 */ /* 0x000fe40000400000 */
[----:B------:R-:W-:-:S03]  /*0440*/  FMUL R2, R2, 1.4426950216293334961 ;  /* 0x3fb8aa3b02027820 */ /* 0x000fc60000400000 */
[----:B------:R-:W-:Y:S02]  /*0450*/  FSETP.GEU.AND P5, PT, R9, -126, PT ;  /* 0xc2fc00000900780b */ /* 0x000fe40003fae000 */
[----:B------:R-:W-:-:S11]  /*0460*/  FSETP.GEU.AND P4, PT, R2, -126, PT ;  /* 0xc2fc00000200780b */ /* 0x000fd60003f8e000 */
[----:B------:R-:W-:Y:S02]  /*0470*/  @!P5 FMUL R9, R9, 0.5 ;  /* 0x3f0000000909d820 */ /* 0x000fe40000400000 */
[----:B------:R-:W-:Y:S02]  /*0480*/  @!P4 FMUL R2, R2, 0.5 ;  /* 0x3f0000000202c820 */ /* 0x000fe40000400000 */
[----:B------:R-:W0:Y:S08]  /*0490*/  MUFU.EX2 R10, R9 ;  /* 0x00000009000a7308 */ /* 0x000e300000000800 */
[----:B------:R-:W1:Y:S01]  /*04a0*/  MUFU.EX2 R3, R2 ;  /* 0x0000000200037308 */ /* 0x000e620000000800 */
[----:B0-----:R-:W-:-:S04]  /*04b0*/  @!P5 FMUL R10, R10, R10 ;  /* 0x0000000a0a0ad220 */ /* 0x001fc80000400000 */
[----:B------:R-:W-:Y:S01]  /*04c0*/  FADD R10, R10, 1 ;  /* 0x3f8000000a0a7421 */ /* 0x000fe20000000000 */
[----:B-1----:R-:W-:-:S04]  /*04d0*/  @!P4 FMUL R3, R3, R3 ;  /* 0x000000030303c220 */ /* 0x002fc80000400000 */
[----:B------:R-:W-:Y:S01]  /*04e0*/  FSETP.GT.AND P5, PT, R10, 8.50705917302346158658e+37, PT ;  /* 0x7e8000000a00780b */ /* 0x000fe20003fa4000 */
[----:B------:R-:W-:Y:S02]  /*04f0*/  FADD R8, R3, 1 ;  /* 0x3f80000003087421 */ /* 0x000fe40000000000 */
[----:B------:R-:W0:Y:S03]  /*0500*/  LDC.64 R2, c[0x0][0x228] ;  /* 0x00008a00ff027b82 */ /* 0x000e260000000a00 */
[----:B------:R-:W-:-:S07]  /*0510*/  FSETP.GT.AND P4, PT, R8, 8.50705917302346158658e+37, PT ;  /* 0x7e8000000800780b */ /* 0x000fce0003f84000 */
[----:B------:R-:W-:-:S06]  /*0520*/  @P5 FMUL R10, R10, 0.25 ;  /* 0x3e8000000a0a5820 */ /* 0x000fcc0000400000 */
[----:B------:R-:W1:Y:S01]  /*0530*/  MUFU.RCP R10, R10 ;  /* 0x0000000a000a7308 */ /* 0x000e620000001000 */
[----:B------:R-:W-:Y:S01]  /*0540*/  @P4 FMUL R8, R8, 0.25 ;  /* 0x3e80000008084820 */ /* 0x000fe20000400000 */
[----:B------:R-:W-:-:S06]  /*0550*/  FSEL R9, R11, 1, P4 ;  /* 0x3f8000000b097808 */ /* 0x000fcc0002000000 */
[----:B------:R-:W2:Y:S01]  /*0560*/  MUFU.RCP R8, R8 ;  /* 0x0000000800087308 */ /* 0x000ea20000001000 */
[----:B------:R-:W-:Y:S02]  /*0570*/  FSEL R11, R11, 1, P5 ;  /* 0x3f8000000b0b7808 */ /* 0x000fe40002800000 */
[----:B----4-:R-:W-:Y:S02]  /*0580*/  SEL R13, R6, RZ, !P3 ;  /* 0x000000ff060d7207 */ /* 0x010fe40005800000 */
[----:B------:R-:W-:Y:S01]  /*0590*/  SEL R12, R7, RZ, P2 ;  /* 0x000000ff070c7207 */ /* 0x000fe20001000000 */
[----:B-1----:R-:W-:-:S04]  /*05a0*/  FMUL R6, R10, R11 ;  /* 0x0000000b0a067220 */ /* 0x002fc80000400000 */
[----:B------:R-:W-:Y:S01]  /*05b0*/  FFMA R6, R15, R6, R12 ;  /* 0x000000060f067223 */ /* 0x000fe2000000000c */
[----:B--2---:R-:W-:Y:S01]  /*05c0*/  FMUL R9, R8, R9 ;  /* 0x0000000908097220 */ /* 0x004fe20000400000 */
[----:B------:R-:W-:-:S03]  /*05d0*/  SEL R4, R4, RZ, !P0 ;  /* 0x000000ff04047207 */ /* 0x000fc60004000000 */
[----:B------:R-:W-:Y:S01]  /*05e0*/  FFMA R9, R14, R9, R13 ;  /* 0x000000090e097223 */ /* 0x000fe2000000000d */
[----:B------:R-:W-:Y:S01]  /*05f0*/  @P3 FSEL R9, R6, RZ, P2 ;  /* 0x000000ff06093208 */ /* 0x000fe20001000000 */
[----:B0-----:R-:W-:Y:S01]  /*0600*/  IMAD.WIDE R2, R0, 0x4, R2 ;  /* 0x0000000400027825 */ /* 0x001fe200078e0202 */
[----:B------:R-:W-:Y:S02]  /*0610*/  SEL R5, R5, RZ, !P1 ;  /* 0x000000ff05057207 */ /* 0x000fe40004800000 */
[----:B------:R-:W-:-:S05]  /*0620*/  @P1 SEL R5, R4, R9, !P0 ;  /* 0x0000000904051207 */ /* 0x000fca0004000000 */
[----:B------:R-:W-:Y:S01]  /*0630*/  STG.E desc[UR4][R2.64], R5 ;  /* 0x0000000502007986 */ /* 0x000fe2000c101904 */
[----:B------:R-:W-:Y:S05]  /*0640*/  EXIT ;  /* 0x000000000000794d */ /* 0x000fea0003800000 */
.L_x_0:
[----:B------:R-:W-:-:S00]  /*0650*/  BRA `(.L_x_0) ;  /* 0xfffffffc00fc7947 */ /* 0x000fc0000383ffff */
[----:B------:R-:W-:-:S00]  /*0660*/  NOP ;  /* 0x0000000000007918 */ /* 0x000fc00000000000 */
        /* <DEDUP_REMOVED lines=9> */
.L_x_1:


//--------------------- .nv.constant0.triton_poi_fused_cat_22 --------------------------
	.section	.nv.constant0.triton_poi_fused_cat_22,"a",@progbits
	.sectionflags	@""
	.align	4
.nv.constant0.triton_poi_fused_cat_22:
	.zero		564
